//
// Generated by NVIDIA NVVM Compiler
//
// Compiler Build ID: CL-36424714
// Cuda compilation tools, release 13.0, V13.0.88
// Based on NVVM 20.0.0
//

.version 9.0
.target sm_100
.address_size 64

	// .globl	_Z13create_p_vectPfS_S_ii

.visible .entry _Z13create_p_vectPfS_S_ii(
	.param .u64 .ptr .align 1 _Z13create_p_vectPfS_S_ii_param_0,
	.param .u64 .ptr .align 1 _Z13create_p_vectPfS_S_ii_param_1,
	.param .u64 .ptr .align 1 _Z13create_p_vectPfS_S_ii_param_2,
	.param .u32 _Z13create_p_vectPfS_S_ii_param_3,
	.param .u32 _Z13create_p_vectPfS_S_ii_param_4
)
{
	.reg .pred 	%p<6>;
	.reg .b32 	%r<15>;
	.reg .b32 	%f<7>;
	.reg .b64 	%rd<17>;

	ld.param.u64 	%rd3, [_Z13create_p_vectPfS_S_ii_param_0];
	ld.param.u64 	%rd4, [_Z13create_p_vectPfS_S_ii_param_1];
	ld.param.u64 	%rd5, [_Z13create_p_vectPfS_S_ii_param_2];
	ld.param.u32 	%r5, [_Z13create_p_vectPfS_S_ii_param_3];
	ld.param.u32 	%r6, [_Z13create_p_vectPfS_S_ii_param_4];
	cvta.to.global.u64 	%rd1, %rd5;
	cvta.to.global.u64 	%rd2, %rd4;
	mov.u32 	%r7, %tid.x;
	mov.u32 	%r8, %ntid.x;
	mov.u32 	%r9, %ctaid.x;
	mad.lo.s32 	%r1, %r8, %r9, %r7;
	mov.u32 	%r10, %tid.y;
	mov.u32 	%r11, %ntid.y;
	mov.u32 	%r12, %ctaid.y;
	mad.lo.s32 	%r13, %r11, %r12, %r10;
	setp.ge.s32 	%p1, %r1, %r5;
	setp.ge.s32 	%p2, %r13, %r6;
	or.pred  	%p3, %p1, %p2;
	@%p3 bra 	$L__BB0_6;
	cvta.to.global.u64 	%rd6, %rd3;
	mad.lo.s32 	%r3, %r6, %r1, %r13;
	mul.wide.s32 	%rd7, %r1, 4;
	add.s64 	%rd8, %rd6, %rd7;
	ld.global.f32 	%f1, [%rd8];
	setp.lt.f32 	%p4, %f1, 0f3F000000;
	@%p4 bra 	$L__BB0_4;
	mul.wide.u32 	%rd9, %r13, 4;
	add.s64 	%rd10, %rd2, %rd9;
	ld.global.f32 	%f6, [%rd10];
$L__BB0_3:
	mul.f32 	%f5, %f1, %f6;
	mul.wide.s32 	%rd13, %r3, 4;
	add.s64 	%rd14, %rd1, %rd13;
	st.global.f32 	[%rd14], %f5;
	bra.uni 	$L__BB0_6;
$L__BB0_4:
	mul.wide.u32 	%rd11, %r13, 4;
	add.s64 	%rd12, %rd2, %rd11;
	ld.global.f32 	%f6, [%rd12];
	setp.geu.f32 	%p5, %f6, 0f3F000000;
	@%p5 bra 	$L__BB0_3;
	mul.wide.s32 	%rd15, %r3, 4;
	add.s64 	%rd16, %rd1, %rd15;
	mov.b32 	%r14, 0;
	st.global.u32 	[%rd16], %r14;
$L__BB0_6:
	ret;

}


// ===== COMPILED SASS (sm_100) =====

	.target	sm_100

	.elftype	@"ET_EXEC"


//--------------------- .note.nv.tkinfo           --------------------------
	.section	.note.nv.tkinfo,"",@"SHT_NOTE"
	.sectionflags	@"SHF_NOTE_NV_TKINFO"
	.tkinfo
        /*0018*/ 	.word	0x00000002
        /*0030*/ 	.string	""
        /*0030*/ 	.string	"ptxas"
        /*0030*/ 	.string	"Cuda compilation tools, release 13.0, V13.0.88"
        /*0030*/ 	.string	"Build cuda_13.0.r13.0/compiler.36424714_0"
        /*0030*/ 	.string	"-arch sm_100 -m 64 "



//--------------------- .note.nv.cuinfo           --------------------------
	.section	.note.nv.cuinfo,"",@"SHT_NOTE"
	.sectionflags	@"SHF_NOTE_NV_CUINFO"
        /*0018*/ 	.short	0x0002
        /*001a*/ 	.short	0x0064
        /*001c*/ 	.short	0x0082
	.zero		2


//--------------------- .nv.info                  --------------------------
	.section	.nv.info,"",@"SHT_CUDA_INFO"
	.align	4


	//----- nvinfo : EIATTR_REGCOUNT
	.align		4
        /*0000*/ 	.byte	0x04, 0x2f
        /*0002*/ 	.short	(.L_1 - .L_0)
	.align		4
.L_0:
        /*0004*/ 	.word	index@(_Z13create_p_vectPfS_S_ii)
        /*0008*/ 	.word	0x0000000c


	//----- nvinfo : EIATTR_FRAME_SIZE
	.align		4
.L_1:
        /*000c*/ 	.byte	0x04, 0x11
        /*000e*/ 	.short	(.L_3 - .L_2)
	.align		4
.L_2:
        /*0010*/ 	.word	index@(_Z13create_p_vectPfS_S_ii)
        /*0014*/ 	.word	0x00000000


	//----- nvinfo : EIATTR_MIN_STACK_SIZE
	.align		4
.L_3:
        /*0018*/ 	.byte	0x04, 0x12
        /*001a*/ 	.short	(.L_5 - .L_4)
	.align		4
.L_4:
        /*001c*/ 	.word	index@(_Z13create_p_vectPfS_S_ii)
        /*0020*/ 	.word	0x00000000
.L_5:


//--------------------- .nv.compat                --------------------------
	.section	.nv.compat,"",@"SHT_CUDA_COMPAT_INFO"
	.align	4
        /*0000*/ 	.byte	0x02, 0x09, 0x00, 0x00, 0x02, 0x02, 0x01, 0x00, 0x02, 0x05, 0x05, 0x00, 0x03, 0x07, 0x01, 0x01
        /*0010*/ 	.byte	0x02, 0x03, 0x00, 0x00, 0x02, 0x06, 0x01, 0x00, 0x04, 0x0b, 0x08, 0x00, 0x01, 0x00, 0x00, 0x00
        /*0020*/ 	.byte	0x00, 0x00, 0x00, 0x00


//--------------------- .nv.info._Z13create_p_vectPfS_S_ii --------------------------
	.section	.nv.info._Z13create_p_vectPfS_S_ii,"",@"SHT_CUDA_INFO"
	.sectionflags	@""
	.align	4


	//----- nvinfo : EIATTR_CUDA_API_VERSION
	.align		4
        /*0000*/ 	.byte	0x04, 0x37
        /*0002*/ 	.short	(.L_7 - .L_6)
.L_6:
        /*0004*/ 	.word	0x00000082


	//----- nvinfo : EIATTR_KPARAM_INFO
	.align		4
.L_7:
        /*0008*/ 	.byte	0x04, 0x17
        /*000a*/ 	.short	(.L_9 - .L_8)
.L_8:
        /*000c*/ 	.word	0x00000000
        /*0010*/ 	.short	0x0004
        /*0012*/ 	.short	0x001c
        /*0014*/ 	.byte	0x00, 0xf0, 0x11, 0x00


	//----- nvinfo : EIATTR_KPARAM_INFO
	.align		4
.L_9:
        /*0018*/ 	.byte	0x04, 0x17
        /*001a*/ 	.short	(.L_11 - .L_10)
.L_10:
        /*001c*/ 	.word	0x00000000
        /*0020*/ 	.short	0x0003
        /*0022*/ 	.short	0x0018
        /*0024*/ 	.byte	0x00, 0xf0, 0x11, 0x00


	//----- nvinfo : EIATTR_KPARAM_INFO
	.align		4
.L_11:
        /*0028*/ 	.byte	0x04, 0x17
        /*002a*/ 	.short	(.L_13 - .L_12)
.L_12:
        /*002c*/ 	.word	0x00000000
        /*0030*/ 	.short	0x0002
        /*0032*/ 	.short	0x0010
        /*0034*/ 	.byte	0x00, 0xf5, 0x21, 0x00


	//----- nvinfo : EIATTR_KPARAM_INFO
	.align		4
.L_13:
        /*0038*/ 	.byte	0x04, 0x17
        /*003a*/ 	.short	(.L_15 - .L_14)
.L_14:
        /*003c*/ 	.word	0x00000000
        /*0040*/ 	.short	0x0001
        /*0042*/ 	.short	0x0008
        /*0044*/ 	.byte	0x00, 0xf5, 0x21, 0x00


	//----- nvinfo : EIATTR_KPARAM_INFO
	.align		4
.L_15:
        /*0048*/ 	.byte	0x04, 0x17
        /*004a*/ 	.short	(.L_17 - .L_16)
.L_16:
        /*004c*/ 	.word	0x00000000
        /*0050*/ 	.short	0x0000
        /*0052*/ 	.short	0x0000
        /*0054*/ 	.byte	0x00, 0xf5, 0x21, 0x00


	//----- nvinfo : EIATTR_SPARSE_MMA_MASK
	.align		4
.L_17:
        /*0058*/ 	.byte	0x03, 0x50
        /*005a*/ 	.short	0x0000


	//----- nvinfo : EIATTR_MAXREG_COUNT
	.align		4
        /*005c*/ 	.byte	0x03, 0x1b
        /*005e*/ 	.short	0x00ff


	//----- nvinfo : EIATTR_MERCURY_ISA_VERSION
	.align		4
        /*0060*/ 	.byte	0x03, 0x5f
        /*0062*/ 	.short	0x0101


	//----- nvinfo : EIATTR_VRC_CTA_INIT_COUNT
	.align		4
        /*0064*/ 	.byte	0x02, 0x4a
	.zero		1
	.zero		1


	//----- nvinfo : EIATTR_EXIT_INSTR_OFFSETS
	.align		4
        /*0068*/ 	.byte	0x04, 0x1c
        /*006a*/ 	.short	(.L_19 - .L_18)


	//   ....[0]....
.L_18:
        /*006c*/ 	.word	0x000000c0


	//   ....[1]....
        /*0070*/ 	.word	0x00000200


	//   ....[2]....
        /*0074*/ 	.word	0x00000260


	//----- nvinfo : EIATTR_CRS_STACK_SIZE
	.align		4
.L_19:
        /*0078*/ 	.byte	0x04, 0x1e
        /*007a*/ 	.short	(.L_21 - .L_20)
.L_20:
        /*007c*/ 	.word	0x00000000


	//----- nvinfo : EIATTR_CBANK_PARAM_SIZE
	.align		4
.L_21:
        /*0080*/ 	.byte	0x03, 0x19
        /*0082*/ 	.short	0x0020


	//----- nvinfo : EIATTR_PARAM_CBANK
	.align		4
        /*0084*/ 	.byte	0x04, 0x0a
        /*0086*/ 	.short	(.L_23 - .L_22)
	.align		4
.L_22:
        /*0088*/ 	.word	index@(.nv.constant0._Z13create_p_vectPfS_S_ii)
        /*008c*/ 	.short	0x0380
        /*008e*/ 	.short	0x0020


	//----- nvinfo : EIATTR_SW_WAR
	.align		4
.L_23:
        /*0090*/ 	.byte	0x04, 0x36
        /*0092*/ 	.short	(.L_25 - .L_24)
.L_24:
        /*0094*/ 	.word	0x00000008
.L_25:


//--------------------- .nv.callgraph             --------------------------
	.section	.nv.callgraph,"",@"SHT_CUDA_CALLGRAPH"
	.align	4
	.sectionentsize	8
	.align		4
        /*0000*/ 	.word	0x00000000
	.align		4
        /*0004*/ 	.word	0xffffffff
	.align		4
        /*0008*/ 	.word	0x00000000
	.align		4
        /*000c*/ 	.word	0xfffffffe
	.align		4
        /*0010*/ 	.word	0x00000000
	.align		4
        /*0014*/ 	.word	0xfffffffd
	.align		4
        /*0018*/ 	.word	0x00000000
	.align		4
        /*001c*/ 	.word	0xfffffffc


//--------------------- .text._Z13create_p_vectPfS_S_ii --------------------------
	.section	.text._Z13create_p_vectPfS_S_ii,"ax",@progbits
	.align	128
        .global         _Z13create_p_vectPfS_S_ii
        .type           _Z13create_p_vectPfS_S_ii,@function
        .size           _Z13create_p_vectPfS_S_ii,(.L_x_4 - _Z13create_p_vectPfS_S_ii)
        .other          _Z13create_p_vectPfS_S_ii,@"STO_CUDA_ENTRY STV_DEFAULT"
_Z13create_p_vectPfS_S_ii:
.text._Z13create_p_vectPfS_S_ii:
[----:B------:R-:W-:Y:S01]  /*0000*/  LDC R1, c[0x0][0x37c] ;  /* 0x0000df00ff017b82 */ /* 0x000fe20000000800 */
[----:B------:R-:W0:Y:S01]  /*0010*/  S2R R7, SR_TID.Y ;  /* 0x0000000000077919 */ /* 0x000e220000002200 */
[----:B------:R-:W1:Y:S01]  /*0020*/  LDCU UR4, c[0x0][0x360] ;  /* 0x00006c00ff0477ac */ /* 0x000e620008000800 */
[----:B------:R-:W0:Y:S01]  /*0030*/  S2R R2, SR_CTAID.Y ;  /* 0x0000000000027919 */ /* 0x000e220000002600 */
[----:B------:R-:W0:Y:S01]  /*0040*/  LDCU UR5, c[0x0][0x364] ;  /* 0x00006c80ff0577ac */ /* 0x000e220008000800 */
[----:B------:R-:W1:Y:S01]  /*0050*/  S2R R5, SR_TID.X ;  /* 0x0000000000057919 */ /* 0x000e620000002100 */
[----:B------:R-:W2:Y:S01]  /*0060*/  LDCU.64 UR6, c[0x0][0x398] ;  /* 0x00007300ff0677ac */ /* 0x000ea20008000a00 */
[----:B------:R-:W1:Y:S01]  /*0070*/  S2R R0, SR_CTAID.X ;  /* 0x0000000000007919 */ /* 0x000e620000002500 */
[----:B0-----:R-:W-:-:S05]  /*0080*/  IMAD R7, R2, UR5, R7 ;  /* 0x0000000502077c24 */ /* 0x001fca000f8e0207 */
[----:B--2---:R-:W-:Y:S01]  /*0090*/  ISETP.GE.AND P0, PT, R7, UR7, PT ;  /* 0x0000000707007c0c */ /* 0x004fe2000bf06270 */
[----:B-1----:R-:W-:-:S05]  /*00a0*/  IMAD R5, R0, UR4, R5 ;  /* 0x0000000400057c24 */ /* 0x002fca000f8e0205 */
[----:B------:R-:W-:-:S13]  /*00b0*/  ISETP.GE.OR P0, PT, R5, UR6, P0 ;  /* 0x0000000605007c0c */ /* 0x000fda0008706670 */
[----:B------:R-:W-:Y:S05]  /*00c0*/  @P0 EXIT ;  /* 0x000000000000094d */ /* 0x000fea0003800000 */
[----:B------:R-:W0:Y:S01]  /*00d0*/  LDC.64 R2, c[0x0][0x380] ;  /* 0x0000e000ff027b82 */ /* 0x000e220000000a00 */
[----:B------:R-:W1:Y:S01]  /*00e0*/  LDCU.64 UR4, c[0x0][0x358] ;  /* 0x00006b00ff0477ac */ /* 0x000e620008000a00 */
[----:B0-----:R-:W-:-:S05]  /*00f0*/  IMAD.WIDE R2, R5, 0x4, R2 ;  /* 0x0000000405027825 */ /* 0x001fca00078e0202 */
[----:B-1----:R-:W2:Y:S01]  /*0100*/  LDG.E R0, desc[UR4][R2.64] ;  /* 0x0000000402007981 */ /* 0x002ea2000c1e1900 */
[----:B------:R-:W-:Y:S01]  /*0110*/  BSSY.RECONVERGENT B0, `(.L_x_0) ;  /* 0x0000010000007945 */ /* 0x000fe20003800200 */
[----:B------:R-:W-:Y:S01]  /*0120*/  IMAD R9, R5, UR7, R7 ;  /* 0x0000000705097c24 */ /* 0x000fe2000f8e0207 */
[----:B--2---:R-:W-:-:S13]  /*0130*/  FSETP.GEU.AND P0, PT, R0, 0.5, PT ;  /* 0x3f0000000000780b */ /* 0x004fda0003f0e000 */
[----:B------:R-:W-:Y:S05]  /*0140*/  @!P0 BRA `(.L_x_1) ;  /* 0x0000000000108947 */ /* 0x000fea0003800000 */
[----:B------:R-:W0:Y:S02]  /*0150*/  LDC.64 R2, c[0x0][0x388] ;  /* 0x0000e200ff027b82 */ /* 0x000e240000000a00 */
[----:B0-----:R-:W-:-:S05]  /*0160*/  IMAD.WIDE.U32 R2, R7, 0x4, R2 ;  /* 0x0000000407027825 */ /* 0x001fca00078e0002 */
[----:B------:R0:W5:Y:S01]  /*0170*/  LDG.E R5, desc[UR4][R2.64] ;  /* 0x0000000402057981 */ /* 0x000162000c1e1900 */
[----:B------:R-:W-:Y:S05]  /*0180*/  BRA `(.L_x_2) ;  /* 0x0000000000207947 */ /* 0x000fea0003800000 */
.L_x_1:
[----:B------:R-:W0:Y:S02]  /*0190*/  LDC.64 R2, c[0x0][0x388] ;  /* 0x0000e200ff027b82 */ /* 0x000e240000000a00 */
[----:B0-----:R-:W-:-:S06]  /*01a0*/  IMAD.WIDE.U32 R4, R7, 0x4, R2 ;  /* 0x0000000407047825 */ /* 0x001fcc00078e0002 */
[----:B------:R-:W2:Y:S02]  /*01b0*/  LDG.E R5, desc[UR4][R4.64] ;  /* 0x0000000404057981 */ /* 0x000ea4000c1e1900 */
[----:B--2---:R-:W-:-:S13]  /*01c0*/  FSETP.GEU.AND P0, PT, R5, 0.5, PT ;  /* 0x3f0000000500780b */ /* 0x004fda0003f0e000 */
[----:B------:R-:W0:Y:S02]  /*01d0*/  @!P0 LDC.64 R2, c[0x0][0x390] ;  /* 0x0000e400ff028b82 */ /* 0x000e240000000a00 */
[----:B0-----:R-:W-:-:S05]  /*01e0*/  @!P0 IMAD.WIDE R2, R9, 0x4, R2 ;  /* 0x0000000409028825 */ /* 0x001fca00078e0202 */
[----:B------:R1:W-:Y:S01]  /*01f0*/  @!P0 STG.E desc[UR4][R2.64], RZ ;  /* 0x000000ff02008986 */ /* 0x0003e2000c101904 */
[----:B------:R-:W-:Y:S05]  /*0200*/  @!P0 EXIT ;  /* 0x000000000000894d */ /* 0x000fea0003800000 */
.L_x_2:
[----:B------:R-:W-:Y:S05]  /*0210*/  BSYNC.RECONVERGENT B0 ;  /* 0x0000000000007941 */ /* 0x000fea0003800200 */
.L_x_0:
[----:B01----:R-:W0:Y:S01]  /*0220*/  LDC.64 R2, c[0x0][0x390] ;  /* 0x0000e400ff027b82 */ /* 0x003e220000000a00 */
[----:B-----5:R-:W-:Y:S01]  /*0230*/  FMUL R5, R0, R5 ;  /* 0x0000000500057220 */ /* 0x020fe20000400000 */
[----:B0-----:R-:W-:-:S05]  /*0240*/  IMAD.WIDE R2, R9, 0x4, R2 ;  /* 0x0000000409027825 */ /* 0x001fca00078e0202 */
[----:B------:R-:W-:Y:S01]  /*0250*/  STG.E desc[UR4][R2.64], R5 ;  /* 0x0000000502007986 */ /* 0x000fe2000c101904 */
[----:B------:R-:W-:Y:S05]  /*0260*/  EXIT ;  /* 0x000000000000794d */ /* 0x000fea0003800000 */
.L_x_3:
[----:B------:R-:W-:-:S00]  /*0270*/  BRA `(.L_x_3) ;  /* 0xfffffffc00fc7947 */ /* 0x000fc0000383ffff */
[----:B------:R-:W-:-:S00]  /*0280*/  NOP ;  /* 0x0000000000007918 */ /* 0x000fc00000000000 */
[----:B------:R-:W-:-:S00]  /*0290*/  NOP ;  /* 0x0000000000007918 */ /* 0x000fc00000000000 */
[----:B------:R-:W-:-:S00]  /*02a0*/  NOP ;  /* 0x0000000000007918 */ /* 0x000fc00000000000 */
[----:B------:R-:W-:-:S00]  /*02b0*/  NOP ;  /* 0x0000000000007918 */ /* 0x000fc00000000000 */
[----:B------:R-:W-:-:S00]  /*02c0*/  NOP ;  /* 0x0000000000007918 */ /* 0x000fc00000000000 */
[----:B------:R-:W-:-:S00]  /*02d0*/  NOP ;  /* 0x0000000000007918 */ /* 0x000fc00000000000 */
[----:B------:R-:W-:-:S00]  /*02e0*/  NOP ;  /* 0x0000000000007918 */ /* 0x000fc00000000000 */
[----:B------:R-:W-:-:S00]  /*02f0*/  NOP ;  /* 0x0000000000007918 */ /* 0x000fc00000000000 */
.L_x_4:


//--------------------- .nv.shared.reserved.0     --------------------------
	.section	.nv.shared.reserved.0,"aw",@nobits
	.weak		__nv_reservedSMEM_offset_0_alias
	.size		__nv_reservedSMEM_offset_0_alias, 0, 64
	.other		__nv_reservedSMEM_offset_0_alias,@"STO_CUDA_RESERVED_SHARED STV_DEFAULT"
__nv_reservedSMEM_offset_0_alias:
	.zero		0
	.zero		64


//--------------------- .nv.constant0._Z13create_p_vectPfS_S_ii --------------------------
	.section	.nv.constant0._Z13create_p_vectPfS_S_ii,"a",@progbits
	.sectionflags	@""
	.align	4
.nv.constant0._Z13create_p_vectPfS_S_ii:
	.zero		928


//--------------------- SYMBOLS --------------------------

	.type		.nv.reservedSmem.offset0,@object
	.size		.nv.reservedSmem.offset0,0x4
